//
// Generated by NVIDIA NVVM Compiler
//
// Compiler Build ID: CL-36424714
// Cuda compilation tools, release 13.0, V13.0.88
// Based on NVVM 20.0.0
//

.version 9.0
.target sm_100
.address_size 64

	// .globl	_Z15transposeKernelPKdPdi

.visible .entry _Z15transposeKernelPKdPdi(
	.param .u64 .ptr .align 1 _Z15transposeKernelPKdPdi_param_0,
	.param .u64 .ptr .align 1 _Z15transposeKernelPKdPdi_param_1,
	.param .u32 _Z15transposeKernelPKdPdi_param_2
)
{
	.reg .pred 	%p<2>;
	.reg .b32 	%r<15>;
	.reg .b64 	%rd<9>;
	.reg .b64 	%fd<2>;

	ld.param.u64 	%rd1, [_Z15transposeKernelPKdPdi_param_0];
	ld.param.u64 	%rd2, [_Z15transposeKernelPKdPdi_param_1];
	ld.param.u32 	%r3, [_Z15transposeKernelPKdPdi_param_2];
	mov.u32 	%r5, %ntid.x;
	mov.u32 	%r6, %ctaid.x;
	mov.u32 	%r7, %tid.x;
	mad.lo.s32 	%r8, %r5, %r6, %r7;
	mov.u32 	%r9, %ntid.y;
	mov.u32 	%r10, %ctaid.y;
	mov.u32 	%r11, %tid.y;
	mad.lo.s32 	%r12, %r9, %r10, %r11;
	mad.lo.s32 	%r1, %r3, %r12, %r8;
	mad.lo.s32 	%r2, %r3, %r8, %r12;
	max.s32 	%r14, %r8, %r12;
	setp.ge.s32 	%p1, %r14, %r3;
	@%p1 bra 	$L__BB0_2;
	cvta.to.global.u64 	%rd3, %rd1;
	cvta.to.global.u64 	%rd4, %rd2;
	mul.wide.s32 	%rd5, %r1, 8;
	add.s64 	%rd6, %rd3, %rd5;
	ld.global.f64 	%fd1, [%rd6];
	mul.wide.s32 	%rd7, %r2, 8;
	add.s64 	%rd8, %rd4, %rd7;
	st.global.f64 	[%rd8], %fd1;
$L__BB0_2:
	ret;

}


// ===== COMPILED SASS (sm_100) =====

	.target	sm_100

	.elftype	@"ET_EXEC"


//--------------------- .note.nv.tkinfo           --------------------------
	.section	.note.nv.tkinfo,"",@"SHT_NOTE"
	.sectionflags	@"SHF_NOTE_NV_TKINFO"
	.tkinfo
        /*0018*/ 	.word	0x00000002
        /*0030*/ 	.string	""
        /*0030*/ 	.string	"ptxas"
        /*0030*/ 	.string	"Cuda compilation tools, release 13.0, V13.0.88"
        /*0030*/ 	.string	"Build cuda_13.0.r13.0/compiler.36424714_0"
        /*0030*/ 	.string	"-arch sm_100 -m 64 "



//--------------------- .note.nv.cuinfo           --------------------------
	.section	.note.nv.cuinfo,"",@"SHT_NOTE"
	.sectionflags	@"SHF_NOTE_NV_CUINFO"
        /*0018*/ 	.short	0x0002
        /*001a*/ 	.short	0x0064
        /*001c*/ 	.short	0x0082
	.zero		2


//--------------------- .nv.info                  --------------------------
	.section	.nv.info,"",@"SHT_CUDA_INFO"
	.align	4


	//----- nvinfo : EIATTR_REGCOUNT
	.align		4
        /*0000*/ 	.byte	0x04, 0x2f
        /*0002*/ 	.short	(.L_1 - .L_0)
	.align		4
.L_0:
        /*0004*/ 	.word	index@(_Z15transposeKernelPKdPdi)
        /*0008*/ 	.word	0x0000000a


	//----- nvinfo : EIATTR_FRAME_SIZE
	.align		4
.L_1:
        /*000c*/ 	.byte	0x04, 0x11
        /*000e*/ 	.short	(.L_3 - .L_2)
	.align		4
.L_2:
        /*0010*/ 	.word	index@(_Z15transposeKernelPKdPdi)
        /*0014*/ 	.word	0x00000000


	//----- nvinfo : EIATTR_MIN_STACK_SIZE
	.align		4
.L_3:
        /*0018*/ 	.byte	0x04, 0x12
        /*001a*/ 	.short	(.L_5 - .L_4)
	.align		4
.L_4:
        /*001c*/ 	.word	index@(_Z15transposeKernelPKdPdi)
        /*0020*/ 	.word	0x00000000
.L_5:


//--------------------- .nv.compat                --------------------------
	.section	.nv.compat,"",@"SHT_CUDA_COMPAT_INFO"
	.align	4
        /*0000*/ 	.byte	0x02, 0x09, 0x00, 0x00, 0x02, 0x02, 0x01, 0x00, 0x02, 0x05, 0x05, 0x00, 0x03, 0x07, 0x01, 0x01
        /*0010*/ 	.byte	0x02, 0x03, 0x00, 0x00, 0x02, 0x06, 0x01, 0x00, 0x04, 0x0b, 0x08, 0x00, 0x09, 0x00, 0x00, 0x00
        /*0020*/ 	.byte	0x00, 0x00, 0x00, 0x00


//--------------------- .nv.info._Z15transposeKernelPKdPdi --------------------------
	.section	.nv.info._Z15transposeKernelPKdPdi,"",@"SHT_CUDA_INFO"
	.sectionflags	@""
	.align	4


	//----- nvinfo : EIATTR_CUDA_API_VERSION
	.align		4
        /*0000*/ 	.byte	0x04, 0x37
        /*0002*/ 	.short	(.L_7 - .L_6)
.L_6:
        /*0004*/ 	.word	0x00000082


	//----- nvinfo : EIATTR_KPARAM_INFO
	.align		4
.L_7:
        /*0008*/ 	.byte	0x04, 0x17
        /*000a*/ 	.short	(.L_9 - .L_8)
.L_8:
        /*000c*/ 	.word	0x00000000
        /*0010*/ 	.short	0x0002
        /*0012*/ 	.short	0x0010
        /*0014*/ 	.byte	0x00, 0xf0, 0x11, 0x00


	//----- nvinfo : EIATTR_KPARAM_INFO
	.align		4
.L_9:
        /*0018*/ 	.byte	0x04, 0x17
        /*001a*/ 	.short	(.L_11 - .L_10)
.L_10:
        /*001c*/ 	.word	0x00000000
        /*0020*/ 	.short	0x0001
        /*0022*/ 	.short	0x0008
        /*0024*/ 	.byte	0x00, 0xf5, 0x21, 0x00


	//----- nvinfo : EIATTR_KPARAM_INFO
	.align		4
.L_11:
        /*0028*/ 	.byte	0x04, 0x17
        /*002a*/ 	.short	(.L_13 - .L_12)
.L_12:
        /*002c*/ 	.word	0x00000000
        /*0030*/ 	.short	0x0000
        /*0032*/ 	.short	0x0000
        /*0034*/ 	.byte	0x00, 0xf5, 0x21, 0x00


	//----- nvinfo : EIATTR_SPARSE_MMA_MASK
	.align		4
.L_13:
        /*0038*/ 	.byte	0x03, 0x50
        /*003a*/ 	.short	0x0000


	//----- nvinfo : EIATTR_MAXREG_COUNT
	.align		4
        /*003c*/ 	.byte	0x03, 0x1b
        /*003e*/ 	.short	0x00ff


	//----- nvinfo : EIATTR_MERCURY_ISA_VERSION
	.align		4
        /*0040*/ 	.byte	0x03, 0x5f
        /*0042*/ 	.short	0x0101


	//----- nvinfo : EIATTR_VRC_CTA_INIT_COUNT
	.align		4
        /*0044*/ 	.byte	0x02, 0x4a
	.zero		1
	.zero		1


	//----- nvinfo : EIATTR_EXIT_INSTR_OFFSETS
	.align		4
        /*0048*/ 	.byte	0x04, 0x1c
        /*004a*/ 	.short	(.L_15 - .L_14)


	//   ....[0]....
.L_14:
        /*004c*/ 	.word	0x000000e0


	//   ....[1]....
        /*0050*/ 	.word	0x00000160


	//----- nvinfo : EIATTR_CBANK_PARAM_SIZE
	.align		4
.L_15:
        /*0054*/ 	.byte	0x03, 0x19
        /*0056*/ 	.short	0x0014


	//----- nvinfo : EIATTR_PARAM_CBANK
	.align		4
        /*0058*/ 	.byte	0x04, 0x0a
        /*005a*/ 	.short	(.L_17 - .L_16)
	.align		4
.L_16:
        /*005c*/ 	.word	index@(.nv.constant0._Z15transposeKernelPKdPdi)
        /*0060*/ 	.short	0x0380
        /*0062*/ 	.short	0x0014


	//----- nvinfo : EIATTR_SW_WAR
	.align		4
.L_17:
        /*0064*/ 	.byte	0x04, 0x36
        /*0066*/ 	.short	(.L_19 - .L_18)
.L_18:
        /*0068*/ 	.word	0x00000008
.L_19:


//--------------------- .nv.callgraph             --------------------------
	.section	.nv.callgraph,"",@"SHT_CUDA_CALLGRAPH"
	.align	4
	.sectionentsize	8
	.align		4
        /*0000*/ 	.word	0x00000000
	.align		4
        /*0004*/ 	.word	0xffffffff
	.align		4
        /*0008*/ 	.word	0x00000000
	.align		4
        /*000c*/ 	.word	0xfffffffe
	.align		4
        /*0010*/ 	.word	0x00000000
	.align		4
        /*0014*/ 	.word	0xfffffffd
	.align		4
        /*0018*/ 	.word	0x00000000
	.align		4
        /*001c*/ 	.word	0xfffffffc


//--------------------- .text._Z15transposeKernelPKdPdi --------------------------
	.section	.text._Z15transposeKernelPKdPdi,"ax",@progbits
	.align	128
        .global         _Z15transposeKernelPKdPdi
        .type           _Z15transposeKernelPKdPdi,@function
        .size           _Z15transposeKernelPKdPdi,(.L_x_1 - _Z15transposeKernelPKdPdi)
        .other          _Z15transposeKernelPKdPdi,@"STO_CUDA_ENTRY STV_DEFAULT"
_Z15transposeKernelPKdPdi:
.text._Z15transposeKernelPKdPdi:
[----:B------:R-:W-:Y:S01]  /*0000*/  LDC R1, c[0x0][0x37c] ;  /* 0x0000df00ff017b82 */ /* 0x000fe20000000800 */
[----:B------:R-:W0:Y:S01]  /*0010*/  S2R R0, SR_CTAID.X ;  /* 0x0000000000007919 */ /* 0x000e220000002500 */
[----:B------:R-:W0:Y:S01]  /*0020*/  LDCU UR4, c[0x0][0x360] ;  /* 0x00006c00ff0477ac */ /* 0x000e220008000800 */
[----:B------:R-:W0:Y:S01]  /*0030*/  S2R R3, SR_TID.X ;  /* 0x0000000000037919 */ /* 0x000e220000002100 */
[----:B------:R-:W1:Y:S01]  /*0040*/  LDCU UR5, c[0x0][0x364] ;  /* 0x00006c80ff0577ac */ /* 0x000e620008000800 */
[----:B------:R-:W1:Y:S01]  /*0050*/  S2R R2, SR_CTAID.Y ;  /* 0x0000000000027919 */ /* 0x000e620000002600 */
[----:B------:R-:W2:Y:S01]  /*0060*/  LDCU UR6, c[0x0][0x390] ;  /* 0x00007200ff0677ac */ /* 0x000ea20008000800 */
[----:B------:R-:W1:Y:S01]  /*0070*/  S2R R5, SR_TID.Y ;  /* 0x0000000000057919 */ /* 0x000e620000002200 */
[----:B0-----:R-:W-:Y:S02]  /*0080*/  IMAD R0, R0, UR4, R3 ;  /* 0x0000000400007c24 */ /* 0x001fe4000f8e0203 */
[----:B-1----:R-:W-:-:S04]  /*0090*/  IMAD R3, R2, UR5, R5 ;  /* 0x0000000502037c24 */ /* 0x002fc8000f8e0205 */
[----:B--2---:R-:W-:Y:S01]  /*00a0*/  IMAD R5, R3, UR6, R0 ;  /* 0x0000000603057c24 */ /* 0x004fe2000f8e0200 */
[C---:B------:R-:W-:Y:S01]  /*00b0*/  VIMNMX R2, PT, PT, R0.reuse, R3, !PT ;  /* 0x0000000300027248 */ /* 0x040fe20007fe0100 */
[----:B------:R-:W-:-:S03]  /*00c0*/  IMAD R7, R0, UR6, R3 ;  /* 0x0000000600077c24 */ /* 0x000fc6000f8e0203 */
[----:B------:R-:W-:-:S13]  /*00d0*/  ISETP.GE.AND P0, PT, R2, UR6, PT ;  /* 0x0000000602007c0c */ /* 0x000fda000bf06270 */
[----:B------:R-:W-:Y:S05]  /*00e0*/  @P0 EXIT ;  /* 0x000000000000094d */ /* 0x000fea0003800000 */
[----:B------:R-:W0:Y:S01]  /*00f0*/  LDC.64 R2, c[0x0][0x380] ;  /* 0x0000e000ff027b82 */ /* 0x000e220000000a00 */
[----:B------:R-:W1:Y:S01]  /*0100*/  LDCU.64 UR4, c[0x0][0x358] ;  /* 0x00006b00ff0477ac */ /* 0x000e620008000a00 */
[----:B0-----:R-:W-:-:S06]  /*0110*/  IMAD.WIDE R2, R5, 0x8, R2 ;  /* 0x0000000805027825 */ /* 0x001fcc00078e0202 */
[----:B------:R-:W0:Y:S01]  /*0120*/  LDC.64 R4, c[0x0][0x388] ;  /* 0x0000e200ff047b82 */ /* 0x000e220000000a00 */
[----:B-1----:R-:W2:Y:S01]  /*0130*/  LDG.E.64 R2, desc[UR4][R2.64] ;  /* 0x0000000402027981 */ /* 0x002ea2000c1e1b00 */
[----:B0-----:R-:W-:-:S05]  /*0140*/  IMAD.WIDE R4, R7, 0x8, R4 ;  /* 0x0000000807047825 */ /* 0x001fca00078e0204 */
[----:B--2---:R-:W-:Y:S01]  /*0150*/  STG.E.64 desc[UR4][R4.64], R2 ;  /* 0x0000000204007986 */ /* 0x004fe2000c101b04 */
[----:B------:R-:W-:Y:S05]  /*0160*/  EXIT ;  /* 0x000000000000794d */ /* 0x000fea0003800000 */
.L_x_0:
[----:B------:R-:W-:-:S00]  /*0170*/  BRA `(.L_x_0) ;  /* 0xfffffffc00fc7947 */ /* 0x000fc0000383ffff */
[----:B------:R-:W-:-:S00]  /*0180*/  NOP ;  /* 0x0000000000007918 */ /* 0x000fc00000000000 */
[----:B------:R-:W-:-:S00]  /*0190*/  NOP ;  /* 0x0000000000007918 */ /* 0x000fc00000000000 */
[----:B------:R-:W-:-:S00]  /*01a0*/  NOP ;  /* 0x0000000000007918 */ /* 0x000fc00000000000 */
[----:B------:R-:W-:-:S00]  /*01b0*/  NOP ;  /* 0x0000000000007918 */ /* 0x000fc00000000000 */
[----:B------:R-:W-:-:S00]  /*01c0*/  NOP ;  /* 0x0000000000007918 */ /* 0x000fc00000000000 */
[----:B------:R-:W-:-:S00]  /*01d0*/  NOP ;  /* 0x0000000000007918 */ /* 0x000fc00000000000 */
[----:B------:R-:W-:-:S00]  /*01e0*/  NOP ;  /* 0x0000000000007918 */ /* 0x000fc00000000000 */
[----:B------:R-:W-:-:S00]  /*01f0*/  NOP ;  /* 0x0000000000007918 */ /* 0x000fc00000000000 */
.L_x_1:


//--------------------- .nv.shared.reserved.0     --------------------------
	.section	.nv.shared.reserved.0,"aw",@nobits
	.weak		__nv_reservedSMEM_offset_0_alias
	.size		__nv_reservedSMEM_offset_0_alias, 0, 64
	.other		__nv_reservedSMEM_offset_0_alias,@"STO_CUDA_RESERVED_SHARED STV_DEFAULT"
__nv_reservedSMEM_offset_0_alias:
	.zero		0
	.zero		64


//--------------------- .nv.constant0._Z15transposeKernelPKdPdi --------------------------
	.section	.nv.constant0._Z15transposeKernelPKdPdi,"a",@progbits
	.sectionflags	@""
	.align	4
.nv.constant0._Z15transposeKernelPKdPdi:
	.zero		916


//--------------------- SYMBOLS --------------------------

	.type		.nv.reservedSmem.offset0,@object
	.size		.nv.reservedSmem.offset0,0x4
